//
// Generated by NVIDIA NVVM Compiler
//
// Compiler Build ID: CL-36424714
// Cuda compilation tools, release 13.0, V13.0.88
// Based on NVVM 20.0.0
//

.version 9.0
.target sm_100
.address_size 64

	// .globl	_Z3gpuPii
.extern .func  (.param .b32 func_retval0) vprintf
(
	.param .b64 vprintf_param_0,
	.param .b64 vprintf_param_1
)
;
.global .align 1 .b8 $str[49] = {103, 112, 117, 32, 78, 79, 84, 32, 112, 114, 111, 99, 101, 115, 115, 32, 116, 104, 114, 101, 97, 100, 95, 105, 32, 61, 32, 37, 100, 44, 32, 116, 104, 114, 101, 97, 100, 73, 100, 120, 46, 120, 61, 37, 100, 32, 32, 10};
.global .align 1 .b8 $str$1[40] = {103, 112, 117, 32, 112, 114, 111, 99, 101, 115, 115, 32, 116, 104, 114, 101, 97, 100, 95, 105, 32, 61, 32, 37, 100, 44, 32, 115, 116, 114, 105, 100, 101, 61, 37, 100, 32, 32, 10};

.visible .entry _Z3gpuPii(
	.param .u64 .ptr .align 1 _Z3gpuPii_param_0,
	.param .u32 _Z3gpuPii_param_1
)
{
	.local .align 8 .b8 	__local_depot0[8];
	.reg .b64 	%SP;
	.reg .b64 	%SPL;
	.reg .pred 	%p<2>;
	.reg .b32 	%r<12>;
	.reg .b64 	%rd<12>;

	mov.u64 	%SPL, __local_depot0;
	cvta.local.u64 	%SP, %SPL;
	ld.param.u64 	%rd2, [_Z3gpuPii_param_0];
	ld.param.u32 	%r2, [_Z3gpuPii_param_1];
	add.u64 	%rd3, %SP, 0;
	add.u64 	%rd1, %SPL, 0;
	mov.u32 	%r3, %ctaid.x;
	mov.u32 	%r4, %ntid.x;
	mov.u32 	%r5, %tid.x;
	mad.lo.s32 	%r1, %r3, %r4, %r5;
	st.local.v2.u32 	[%rd1], {%r1, %r5};
	mov.u64 	%rd4, $str;
	cvta.global.u64 	%rd5, %rd4;
	{ // callseq 0, 0
	.param .b64 param0;
	st.param.b64 	[param0], %rd5;
	.param .b64 param1;
	st.param.b64 	[param1], %rd3;
	.param .b32 retval0;
	call.uni (retval0), 
	vprintf, 
	(
	param0, 
	param1
	);
	ld.param.b32 	%r6, [retval0];
	} // callseq 0
	setp.ge.s32 	%p1, %r1, %r2;
	@%p1 bra 	$L__BB0_2;
	cvta.to.global.u64 	%rd6, %rd2;
	mul.wide.s32 	%rd7, %r1, 4;
	add.s64 	%rd8, %rd6, %rd7;
	ld.global.u32 	%r8, [%rd8];
	shl.b32 	%r9, %r8, 1;
	st.global.u32 	[%rd8], %r9;
	st.local.u32 	[%rd1], %r1;
	mov.u64 	%rd9, $str$1;
	cvta.global.u64 	%rd10, %rd9;
	{ // callseq 1, 0
	.param .b64 param0;
	st.param.b64 	[param0], %rd10;
	.param .b64 param1;
	st.param.b64 	[param1], %rd3;
	.param .b32 retval0;
	call.uni (retval0), 
	vprintf, 
	(
	param0, 
	param1
	);
	ld.param.b32 	%r10, [retval0];
	} // callseq 1
$L__BB0_2:
	ret;

}


// ===== COMPILED SASS (sm_100) =====

	.target	sm_100

	.elftype	@"ET_EXEC"


//--------------------- .note.nv.tkinfo           --------------------------
	.section	.note.nv.tkinfo,"",@"SHT_NOTE"
	.sectionflags	@"SHF_NOTE_NV_TKINFO"
	.tkinfo
        /*0018*/ 	.word	0x00000002
        /*0030*/ 	.string	""
        /*0030*/ 	.string	"ptxas"
        /*0030*/ 	.string	"Cuda compilation tools, release 13.0, V13.0.88"
        /*0030*/ 	.string	"Build cuda_13.0.r13.0/compiler.36424714_0"
        /*0030*/ 	.string	"-arch sm_100 -m 64 "



//--------------------- .note.nv.cuinfo           --------------------------
	.section	.note.nv.cuinfo,"",@"SHT_NOTE"
	.sectionflags	@"SHF_NOTE_NV_CUINFO"
        /*0018*/ 	.short	0x0002
        /*001a*/ 	.short	0x0064
        /*001c*/ 	.short	0x0082
	.zero		2


//--------------------- .nv.info                  --------------------------
	.section	.nv.info,"",@"SHT_CUDA_INFO"
	.align	4


	//----- nvinfo : EIATTR_REGCOUNT
	.align		4
        /*0000*/ 	.byte	0x04, 0x2f
        /*0002*/ 	.short	(.L_3 - .L_2)
	.align		4
.L_2:
        /*0004*/ 	.word	index@(_Z3gpuPii)
        /*0008*/ 	.word	0x00000018


	//----- nvinfo : EIATTR_FRAME_SIZE
	.align		4
.L_3:
        /*000c*/ 	.byte	0x04, 0x11
        /*000e*/ 	.short	(.L_5 - .L_4)
	.align		4
.L_4:
        /*0010*/ 	.word	index@(_Z3gpuPii)
        /*0014*/ 	.word	0x00000008


	//----- nvinfo : EIATTR_MIN_STACK_SIZE
	.align		4
.L_5:
        /*0018*/ 	.byte	0x04, 0x12
        /*001a*/ 	.short	(.L_7 - .L_6)
	.align		4
.L_6:
        /*001c*/ 	.word	index@(_Z3gpuPii)
        /*0020*/ 	.word	0x00000008
.L_7:


//--------------------- .nv.compat                --------------------------
	.section	.nv.compat,"",@"SHT_CUDA_COMPAT_INFO"
	.align	4
        /*0000*/ 	.byte	0x02, 0x09, 0x00, 0x00, 0x02, 0x02, 0x01, 0x00, 0x02, 0x05, 0x05, 0x00, 0x03, 0x07, 0x01, 0x01
        /*0010*/ 	.byte	0x02, 0x03, 0x00, 0x00, 0x02, 0x06, 0x01, 0x00, 0x04, 0x0b, 0x08, 0x00, 0x09, 0x00, 0x00, 0x00
        /*0020*/ 	.byte	0x00, 0x00, 0x00, 0x00


//--------------------- .nv.info._Z3gpuPii        --------------------------
	.section	.nv.info._Z3gpuPii,"",@"SHT_CUDA_INFO"
	.sectionflags	@""
	.align	4


	//----- nvinfo : EIATTR_CUDA_API_VERSION
	.align		4
        /*0000*/ 	.byte	0x04, 0x37
        /*0002*/ 	.short	(.L_9 - .L_8)
.L_8:
        /*0004*/ 	.word	0x00000082


	//----- nvinfo : EIATTR_KPARAM_INFO
	.align		4
.L_9:
        /*0008*/ 	.byte	0x04, 0x17
        /*000a*/ 	.short	(.L_11 - .L_10)
.L_10:
        /*000c*/ 	.word	0x00000000
        /*0010*/ 	.short	0x0001
        /*0012*/ 	.short	0x0008
        /*0014*/ 	.byte	0x00, 0xf0, 0x11, 0x00


	//----- nvinfo : EIATTR_KPARAM_INFO
	.align		4
.L_11:
        /*0018*/ 	.byte	0x04, 0x17
        /*001a*/ 	.short	(.L_13 - .L_12)
.L_12:
        /*001c*/ 	.word	0x00000000
        /*0020*/ 	.short	0x0000
        /*0022*/ 	.short	0x0000
        /*0024*/ 	.byte	0x00, 0xf5, 0x21, 0x00


	//----- nvinfo : EIATTR_SPARSE_MMA_MASK
	.align		4
.L_13:
        /*0028*/ 	.byte	0x03, 0x50
        /*002a*/ 	.short	0x0000


	//----- nvinfo : EIATTR_MAXREG_COUNT
	.align		4
        /*002c*/ 	.byte	0x03, 0x1b
        /*002e*/ 	.short	0x00ff


	//----- nvinfo : EIATTR_EXTERNS
	.align		4
        /*0030*/ 	.byte	0x04, 0x0f
        /*0032*/ 	.short	(.L_15 - .L_14)


	//   ....[0]....
	.align		4
.L_14:
        /*0034*/ 	.word	index@(vprintf)


	//----- nvinfo : EIATTR_MERCURY_ISA_VERSION
	.align		4
.L_15:
        /*0038*/ 	.byte	0x03, 0x5f
        /*003a*/ 	.short	0x0101


	//----- nvinfo : EIATTR_VRC_CTA_INIT_COUNT
	.align		4
        /*003c*/ 	.byte	0x02, 0x4a
	.zero		1
	.zero		1


	//----- nvinfo : EIATTR_SYSCALL_OFFSETS
	.align		4
        /*0040*/ 	.byte	0x04, 0x46
        /*0042*/ 	.short	(.L_17 - .L_16)


	//   ....[0]....
.L_16:
        /*0044*/ 	.word	0x00000130


	//   ....[1]....
        /*0048*/ 	.word	0x00000250


	//----- nvinfo : EIATTR_EXIT_INSTR_OFFSETS
	.align		4
.L_17:
        /*004c*/ 	.byte	0x04, 0x1c
        /*004e*/ 	.short	(.L_19 - .L_18)


	//   ....[0]....
.L_18:
        /*0050*/ 	.word	0x00000160


	//   ....[1]....
        /*0054*/ 	.word	0x00000260


	//----- nvinfo : EIATTR_CRS_STACK_SIZE
	.align		4
.L_19:
        /*0058*/ 	.byte	0x04, 0x1e
        /*005a*/ 	.short	(.L_21 - .L_20)
.L_20:
        /*005c*/ 	.word	0x00000000


	//----- nvinfo : EIATTR_CBANK_PARAM_SIZE
	.align		4
.L_21:
        /*0060*/ 	.byte	0x03, 0x19
        /*0062*/ 	.short	0x000c


	//----- nvinfo : EIATTR_PARAM_CBANK
	.align		4
        /*0064*/ 	.byte	0x04, 0x0a
        /*0066*/ 	.short	(.L_23 - .L_22)
	.align		4
.L_22:
        /*0068*/ 	.word	index@(.nv.constant0._Z3gpuPii)
        /*006c*/ 	.short	0x0380
        /*006e*/ 	.short	0x000c


	//----- nvinfo : EIATTR_SW_WAR
	.align		4
.L_23:
        /*0070*/ 	.byte	0x04, 0x36
        /*0072*/ 	.short	(.L_25 - .L_24)
.L_24:
        /*0074*/ 	.word	0x00000008
.L_25:


//--------------------- .nv.callgraph             --------------------------
	.section	.nv.callgraph,"",@"SHT_CUDA_CALLGRAPH"
	.align	4
	.sectionentsize	8
	.align		4
        /*0000*/ 	.word	0x00000000
	.align		4
        /*0004*/ 	.word	0xffffffff
	.align		4
        /*0008*/ 	.word	index@(_Z3gpuPii)
	.align		4
        /*000c*/ 	.word	index@(vprintf)
	.align		4
        /*0010*/ 	.word	0x00000000
	.align		4
        /*0014*/ 	.word	0xfffffffe
	.align		4
        /*0018*/ 	.word	0x00000000
	.align		4
        /*001c*/ 	.word	0xfffffffd
	.align		4
        /*0020*/ 	.word	0x00000000
	.align		4
        /*0024*/ 	.word	0xfffffffc


//--------------------- .nv.constant4             --------------------------
	.section	.nv.constant4,"a",@progbits
	.align	8
	.align		8
.nv.constant4:
        /*0000*/ 	.dword	vprintf
	.align		8
        /*0008*/ 	.dword	$str
	.align		8
        /*0010*/ 	.dword	$str$1


//--------------------- .text._Z3gpuPii           --------------------------
	.section	.text._Z3gpuPii,"ax",@progbits
	.align	128
        .global         _Z3gpuPii
        .type           _Z3gpuPii,@function
        .size           _Z3gpuPii,(.L_x_3 - _Z3gpuPii)
        .other          _Z3gpuPii,@"STO_CUDA_ENTRY STV_DEFAULT"
_Z3gpuPii:
.text._Z3gpuPii:
[----:B------:R-:W0:Y:S01]  /*0000*/  LDC R1, c[0x0][0x37c] ;  /* 0x0000df00ff017b82 */ /* 0x000e220000000800 */
[----:B------:R-:W1:Y:S01]  /*0010*/  S2R R3, SR_TID.X ;  /* 0x0000000000037919 */ /* 0x000e620000002100 */
[----:B------:R-:W2:Y:S06]  /*0020*/  LDCU UR5, c[0x0][0x2fc] ;  /* 0x00005f80ff0577ac */ /* 0x000eac0008000800 */
[----:B------:R-:W1:Y:S01]  /*0030*/  S2UR UR6, SR_CTAID.X ;  /* 0x00000000000679c3 */ /* 0x000e620000002500 */
[----:B0-----:R-:W-:Y:S01]  /*0040*/  VIADD R1, R1, 0xfffffff8 ;  /* 0xfffffff801017836 */ /* 0x001fe20000000000 */
[----:B------:R-:W-:Y:S01]  /*0050*/  MOV R18, 0x0 ;  /* 0x0000000000127802 */ /* 0x000fe20000000f00 */
[----:B------:R-:W0:Y:S05]  /*0060*/  LDCU UR4, c[0x0][0x2f8] ;  /* 0x00005f00ff0477ac */ /* 0x000e2a0008000800 */
[----:B------:R-:W1:Y:S08]  /*0070*/  LDC R2, c[0x0][0x360] ;  /* 0x0000d800ff027b82 */ /* 0x000e700000000800 */
[----:B------:R3:W4:Y:S01]  /*0080*/  LDC.64 R8, c[0x4][R18] ;  /* 0x0100000012087b82 */ /* 0x0007220000000a00 */
[----:B0-----:R-:W-:-:S04]  /*0090*/  IADD3 R17, P0, PT, R1, UR4, RZ ;  /* 0x0000000401117c10 */ /* 0x001fc8000ff1e0ff */
[----:B------:R-:W-:Y:S01]  /*00a0*/  MOV R6, R17 ;  /* 0x0000001100067202 */ /* 0x000fe20000000f00 */
[----:B--2---:R-:W-:-:S04]  /*00b0*/  IMAD.X R16, RZ, RZ, UR5, P0 ;  /* 0x00000005ff107e24 */ /* 0x004fc800080e06ff */
[----:B------:R-:W-:Y:S02]  /*00c0*/  IMAD.MOV.U32 R7, RZ, RZ, R16 ;  /* 0x000000ffff077224 */ /* 0x000fe400078e0010 */
[----:B-1----:R-:W-:Y:S01]  /*00d0*/  IMAD R2, R2, UR6, R3 ;  /* 0x0000000602027c24 */ /* 0x002fe2000f8e0203 */
[----:B------:R-:W0:Y:S04]  /*00e0*/  LDCU.64 UR6, c[0x4][0x8] ;  /* 0x01000100ff0677ac */ /* 0x000e280008000a00 */
[----:B------:R3:W-:Y:S01]  /*00f0*/  STL.64 [R1], R2 ;  /* 0x0000000201007387 */ /* 0x0007e20000100a00 */
[----:B0-----:R-:W-:Y:S01]  /*0100*/  MOV R4, UR6 ;  /* 0x0000000600047c02 */ /* 0x001fe20008000f00 */
[----:B---34-:R-:W-:-:S07]  /*0110*/  IMAD.U32 R5, RZ, RZ, UR7 ;  /* 0x00000007ff057e24 */ /* 0x018fce000f8e00ff */
[----:B------:R-:W-:-:S07]  /*0120*/  LEPC R20, `(.L_x_0) ;  /* 0x000000001014794e */ /* 0x000fce0000000000 */
[----:B------:R-:W-:Y:S05]  /*0130*/  CALL.ABS.NOINC R8 ;  /* 0x0000000008007343 */ /* 0x000fea0003c00000 */
.L_x_0:
[----:B------:R-:W0:Y:S02]  /*0140*/  LDCU UR4, c[0x0][0x388] ;  /* 0x00007100ff0477ac */ /* 0x000e240008000800 */
[----:B0-----:R-:W-:-:S13]  /*0150*/  ISETP.GE.AND P0, PT, R2, UR4, PT ;  /* 0x0000000402007c0c */ /* 0x001fda000bf06270 */
[----:B------:R-:W-:Y:S05]  /*0160*/  @P0 EXIT ;  /* 0x000000000000094d */ /* 0x000fea0003800000 */
[----:B------:R-:W0:Y:S01]  /*0170*/  LDC.64 R8, c[0x0][0x380] ;  /* 0x0000e000ff087b82 */ /* 0x000e220000000a00 */
[----:B------:R-:W1:Y:S01]  /*0180*/  LDCU.64 UR4, c[0x0][0x358] ;  /* 0x00006b00ff0477ac */ /* 0x000e620008000a00 */
[----:B------:R-:W2:Y:S01]  /*0190*/  LDCU.64 UR6, c[0x4][0x10] ;  /* 0x01000200ff0677ac */ /* 0x000ea20008000a00 */
[----:B0-----:R-:W-:-:S05]  /*01a0*/  IMAD.WIDE R8, R2, 0x4, R8 ;  /* 0x0000000402087825 */ /* 0x001fca00078e0208 */
[----:B-1----:R-:W3:Y:S01]  /*01b0*/  LDG.E R3, desc[UR4][R8.64] ;  /* 0x0000000408037981 */ /* 0x002ee2000c1e1900 */
[----:B------:R-:W0:Y:S01]  /*01c0*/  LDC.64 R18, c[0x4][R18] ;  /* 0x0100000012127b82 */ /* 0x000e220000000a00 */
[----:B--2---:R-:W-:Y:S01]  /*01d0*/  IMAD.U32 R4, RZ, RZ, UR6 ;  /* 0x00000006ff047e24 */ /* 0x004fe2000f8e00ff */
[----:B------:R-:W-:Y:S01]  /*01e0*/  MOV R5, UR7 ;  /* 0x0000000700057c02 */ /* 0x000fe20008000f00 */
[----:B------:R1:W-:Y:S01]  /*01f0*/  STL [R1], R2 ;  /* 0x0000000201007387 */ /* 0x0003e20000100800 */
[----:B------:R-:W-:Y:S01]  /*0200*/  IMAD.MOV.U32 R6, RZ, RZ, R17 ;  /* 0x000000ffff067224 */ /* 0x000fe200078e0011 */
[----:B------:R-:W-:Y:S02]  /*0210*/  MOV R7, R16 ;  /* 0x0000001000077202 */ /* 0x000fe40000000f00 */
[----:B---3--:R-:W-:-:S05]  /*0220*/  SHF.L.U32 R3, R3, 0x1, RZ ;  /* 0x0000000103037819 */ /* 0x008fca00000006ff */
[----:B0-----:R1:W-:Y:S02]  /*0230*/  STG.E desc[UR4][R8.64], R3 ;  /* 0x0000000308007986 */ /* 0x0013e4000c101904 */
[----:B------:R-:W-:-:S07]  /*0240*/  LEPC R20, `(.L_x_1) ;  /* 0x000000001014794e */ /* 0x000fce0000000000 */
[----:B-1----:R-:W-:Y:S05]  /*0250*/  CALL.ABS.NOINC R18 ;  /* 0x0000000012007343 */ /* 0x002fea0003c00000 */
.L_x_1:
[----:B------:R-:W-:Y:S05]  /*0260*/  EXIT ;  /* 0x000000000000794d */ /* 0x000fea0003800000 */
.L_x_2:
[----:B------:R-:W-:-:S00]  /*0270*/  BRA `(.L_x_2) ;  /* 0xfffffffc00fc7947 */ /* 0x000fc0000383ffff */
[----:B------:R-:W-:-:S00]  /*0280*/  NOP ;  /* 0x0000000000007918 */ /* 0x000fc00000000000 */
[----:B------:R-:W-:-:S00]  /*0290*/  NOP ;  /* 0x0000000000007918 */ /* 0x000fc00000000000 */
[----:B------:R-:W-:-:S00]  /*02a0*/  NOP ;  /* 0x0000000000007918 */ /* 0x000fc00000000000 */
[----:B------:R-:W-:-:S00]  /*02b0*/  NOP ;  /* 0x0000000000007918 */ /* 0x000fc00000000000 */
[----:B------:R-:W-:-:S00]  /*02c0*/  NOP ;  /* 0x0000000000007918 */ /* 0x000fc00000000000 */
[----:B------:R-:W-:-:S00]  /*02d0*/  NOP ;  /* 0x0000000000007918 */ /* 0x000fc00000000000 */
[----:B------:R-:W-:-:S00]  /*02e0*/  NOP ;  /* 0x0000000000007918 */ /* 0x000fc00000000000 */
[----:B------:R-:W-:-:S00]  /*02f0*/  NOP ;  /* 0x0000000000007918 */ /* 0x000fc00000000000 */
.L_x_3:


//--------------------- .nv.global.init           --------------------------
	.section	.nv.global.init,"aw",@progbits
.nv.global.init:
	.type		$str$1,@object
	.size		$str$1,($str - $str$1)
$str$1:
        /*0000*/ 	.byte	0x67, 0x70, 0x75, 0x20, 0x70, 0x72, 0x6f, 0x63, 0x65, 0x73, 0x73, 0x20, 0x74, 0x68, 0x72, 0x65
        /*0010*/ 	.byte	0x61, 0x64, 0x5f, 0x69, 0x20, 0x3d, 0x20, 0x25, 0x64, 0x2c, 0x20, 0x73, 0x74, 0x72, 0x69, 0x64
        /*0020*/ 	.byte	0x65, 0x3d, 0x25, 0x64, 0x20, 0x20, 0x0a, 0x00
	.type		$str,@object
	.size		$str,(.L_0 - $str)
$str:
        /*0028*/ 	.byte	0x67, 0x70, 0x75, 0x20, 0x4e, 0x4f, 0x54, 0x20, 0x70, 0x72, 0x6f, 0x63, 0x65, 0x73, 0x73, 0x20
        /*0038*/ 	.byte	0x74, 0x68, 0x72, 0x65, 0x61, 0x64, 0x5f, 0x69, 0x20, 0x3d, 0x20, 0x25, 0x64, 0x2c, 0x20, 0x74
        /*0048*/ 	.byte	0x68, 0x72, 0x65, 0x61, 0x64, 0x49, 0x64, 0x78, 0x2e, 0x78, 0x3d, 0x25, 0x64, 0x20, 0x20, 0x0a
        /*0058*/ 	.byte	0x00
.L_0:


//--------------------- .nv.shared.reserved.0     --------------------------
	.section	.nv.shared.reserved.0,"aw",@nobits
	.weak		__nv_reservedSMEM_offset_0_alias
	.size		__nv_reservedSMEM_offset_0_alias, 0, 64
	.other		__nv_reservedSMEM_offset_0_alias,@"STO_CUDA_RESERVED_SHARED STV_DEFAULT"
__nv_reservedSMEM_offset_0_alias:
	.zero		0
	.zero		64


//--------------------- .nv.constant0._Z3gpuPii   --------------------------
	.section	.nv.constant0._Z3gpuPii,"a",@progbits
	.sectionflags	@""
	.align	4
.nv.constant0._Z3gpuPii:
	.zero		908


//--------------------- SYMBOLS --------------------------

	.type		.nv.reservedSmem.offset0,@object
	.size		.nv.reservedSmem.offset0,0x4
	.type		vprintf,@function
